//
// Generated by NVIDIA NVVM Compiler
//
// Compiler Build ID: CL-36424714
// Cuda compilation tools, release 13.0, V13.0.88
// Based on NVVM 20.0.0
//

.version 9.0
.target sm_100
.address_size 64

	// .globl	_Z14writeThreadIdxPi

.visible .entry _Z14writeThreadIdxPi(
	.param .u64 .ptr .align 1 _Z14writeThreadIdxPi_param_0
)
{
	.reg .b32 	%r<2>;
	.reg .b64 	%rd<3>;

	ld.param.u64 	%rd1, [_Z14writeThreadIdxPi_param_0];
	cvta.to.global.u64 	%rd2, %rd1;
	mov.u32 	%r1, %tid.x;
	st.global.u32 	[%rd2], %r1;
	ret;

}


// ===== COMPILED SASS (sm_100) =====

	.target	sm_100

	.elftype	@"ET_EXEC"


//--------------------- .note.nv.tkinfo           --------------------------
	.section	.note.nv.tkinfo,"",@"SHT_NOTE"
	.sectionflags	@"SHF_NOTE_NV_TKINFO"
	.tkinfo
        /*0018*/ 	.word	0x00000002
        /*0030*/ 	.string	""
        /*0030*/ 	.string	"ptxas"
        /*0030*/ 	.string	"Cuda compilation tools, release 13.0, V13.0.88"
        /*0030*/ 	.string	"Build cuda_13.0.r13.0/compiler.36424714_0"
        /*0030*/ 	.string	"-arch sm_100 -m 64 "



//--------------------- .note.nv.cuinfo           --------------------------
	.section	.note.nv.cuinfo,"",@"SHT_NOTE"
	.sectionflags	@"SHF_NOTE_NV_CUINFO"
        /*0018*/ 	.short	0x0002
        /*001a*/ 	.short	0x0064
        /*001c*/ 	.short	0x0082
	.zero		2


//--------------------- .nv.info                  --------------------------
	.section	.nv.info,"",@"SHT_CUDA_INFO"
	.align	4


	//----- nvinfo : EIATTR_REGCOUNT
	.align		4
        /*0000*/ 	.byte	0x04, 0x2f
        /*0002*/ 	.short	(.L_1 - .L_0)
	.align		4
.L_0:
        /*0004*/ 	.word	index@(_Z14writeThreadIdxPi)
        /*0008*/ 	.word	0x00000008


	//----- nvinfo : EIATTR_FRAME_SIZE
	.align		4
.L_1:
        /*000c*/ 	.byte	0x04, 0x11
        /*000e*/ 	.short	(.L_3 - .L_2)
	.align		4
.L_2:
        /*0010*/ 	.word	index@(_Z14writeThreadIdxPi)
        /*0014*/ 	.word	0x00000000


	//----- nvinfo : EIATTR_MIN_STACK_SIZE
	.align		4
.L_3:
        /*0018*/ 	.byte	0x04, 0x12
        /*001a*/ 	.short	(.L_5 - .L_4)
	.align		4
.L_4:
        /*001c*/ 	.word	index@(_Z14writeThreadIdxPi)
        /*0020*/ 	.word	0x00000000
.L_5:


//--------------------- .nv.compat                --------------------------
	.section	.nv.compat,"",@"SHT_CUDA_COMPAT_INFO"
	.align	4
        /*0000*/ 	.byte	0x02, 0x09, 0x00, 0x00, 0x02, 0x02, 0x01, 0x00, 0x02, 0x05, 0x05, 0x00, 0x03, 0x07, 0x01, 0x01
        /*0010*/ 	.byte	0x02, 0x03, 0x00, 0x00, 0x02, 0x06, 0x01, 0x00, 0x04, 0x0b, 0x08, 0x00, 0x09, 0x00, 0x00, 0x00
        /*0020*/ 	.byte	0x00, 0x00, 0x00, 0x00


//--------------------- .nv.info._Z14writeThreadIdxPi --------------------------
	.section	.nv.info._Z14writeThreadIdxPi,"",@"SHT_CUDA_INFO"
	.sectionflags	@""
	.align	4


	//----- nvinfo : EIATTR_CUDA_API_VERSION
	.align		4
        /*0000*/ 	.byte	0x04, 0x37
        /*0002*/ 	.short	(.L_7 - .L_6)
.L_6:
        /*0004*/ 	.word	0x00000082


	//----- nvinfo : EIATTR_KPARAM_INFO
	.align		4
.L_7:
        /*0008*/ 	.byte	0x04, 0x17
        /*000a*/ 	.short	(.L_9 - .L_8)
.L_8:
        /*000c*/ 	.word	0x00000000
        /*0010*/ 	.short	0x0000
        /*0012*/ 	.short	0x0000
        /*0014*/ 	.byte	0x00, 0xf5, 0x21, 0x00


	//----- nvinfo : EIATTR_SPARSE_MMA_MASK
	.align		4
.L_9:
        /*0018*/ 	.byte	0x03, 0x50
        /*001a*/ 	.short	0x0000


	//----- nvinfo : EIATTR_MAXREG_COUNT
	.align		4
        /*001c*/ 	.byte	0x03, 0x1b
        /*001e*/ 	.short	0x00ff


	//----- nvinfo : EIATTR_MERCURY_ISA_VERSION
	.align		4
        /*0020*/ 	.byte	0x03, 0x5f
        /*0022*/ 	.short	0x0101


	//----- nvinfo : EIATTR_VRC_CTA_INIT_COUNT
	.align		4
        /*0024*/ 	.byte	0x02, 0x4a
	.zero		1
	.zero		1


	//----- nvinfo : EIATTR_EXIT_INSTR_OFFSETS
	.align		4
        /*0028*/ 	.byte	0x04, 0x1c
        /*002a*/ 	.short	(.L_11 - .L_10)


	//   ....[0]....
.L_10:
        /*002c*/ 	.word	0x00000050


	//----- nvinfo : EIATTR_CBANK_PARAM_SIZE
	.align		4
.L_11:
        /*0030*/ 	.byte	0x03, 0x19
        /*0032*/ 	.short	0x0008


	//----- nvinfo : EIATTR_PARAM_CBANK
	.align		4
        /*0034*/ 	.byte	0x04, 0x0a
        /*0036*/ 	.short	(.L_13 - .L_12)
	.align		4
.L_12:
        /*0038*/ 	.word	index@(.nv.constant0._Z14writeThreadIdxPi)
        /*003c*/ 	.short	0x0380
        /*003e*/ 	.short	0x0008


	//----- nvinfo : EIATTR_SW_WAR
	.align		4
.L_13:
        /*0040*/ 	.byte	0x04, 0x36
        /*0042*/ 	.short	(.L_15 - .L_14)
.L_14:
        /*0044*/ 	.word	0x00000008
.L_15:


//--------------------- .nv.callgraph             --------------------------
	.section	.nv.callgraph,"",@"SHT_CUDA_CALLGRAPH"
	.align	4
	.sectionentsize	8
	.align		4
        /*0000*/ 	.word	0x00000000
	.align		4
        /*0004*/ 	.word	0xffffffff
	.align		4
        /*0008*/ 	.word	0x00000000
	.align		4
        /*000c*/ 	.word	0xfffffffe
	.align		4
        /*0010*/ 	.word	0x00000000
	.align		4
        /*0014*/ 	.word	0xfffffffd
	.align		4
        /*0018*/ 	.word	0x00000000
	.align		4
        /*001c*/ 	.word	0xfffffffc


//--------------------- .text._Z14writeThreadIdxPi --------------------------
	.section	.text._Z14writeThreadIdxPi,"ax",@progbits
	.align	128
        .global         _Z14writeThreadIdxPi
        .type           _Z14writeThreadIdxPi,@function
        .size           _Z14writeThreadIdxPi,(.L_x_1 - _Z14writeThreadIdxPi)
        .other          _Z14writeThreadIdxPi,@"STO_CUDA_ENTRY STV_DEFAULT"
_Z14writeThreadIdxPi:
.text._Z14writeThreadIdxPi:
[----:B------:R-:W-:Y:S01]  /*0000*/  LDC R1, c[0x0][0x37c] ;  /* 0x0000df00ff017b82 */ /* 0x000fe20000000800 */
[----:B------:R-:W0:Y:S07]  /*0010*/  S2R R5, SR_TID.X ;  /* 0x0000000000057919 */ /* 0x000e2e0000002100 */
[----:B------:R-:W0:Y:S01]  /*0020*/  LDC.64 R2, c[0x0][0x380] ;  /* 0x0000e000ff027b82 */ /* 0x000e220000000a00 */
[----:B------:R-:W0:Y:S02]  /*0030*/  LDCU.64 UR4, c[0x0][0x358] ;  /* 0x00006b00ff0477ac */ /* 0x000e240008000a00 */
[----:B0-----:R-:W-:Y:S01]  /*0040*/  STG.E desc[UR4][R2.64], R5 ;  /* 0x0000000502007986 */ /* 0x001fe2000c101904 */
[----:B------:R-:W-:Y:S05]  /*0050*/  EXIT ;  /* 0x000000000000794d */ /* 0x000fea0003800000 */
.L_x_0:
[----:B------:R-:W-:-:S00]  /*0060*/  BRA `(.L_x_0) ;  /* 0xfffffffc00fc7947 */ /* 0x000fc0000383ffff */
[----:B------:R-:W-:-:S00]  /*0070*/  NOP ;  /* 0x0000000000007918 */ /* 0x000fc00000000000 */
        /* <DEDUP_REMOVED lines=8> */
.L_x_1:


//--------------------- .nv.shared.reserved.0     --------------------------
	.section	.nv.shared.reserved.0,"aw",@nobits
	.weak		__nv_reservedSMEM_offset_0_alias
	.size		__nv_reservedSMEM_offset_0_alias, 0, 64
	.other		__nv_reservedSMEM_offset_0_alias,@"STO_CUDA_RESERVED_SHARED STV_DEFAULT"
__nv_reservedSMEM_offset_0_alias:
	.zero		0
	.zero		64


//--------------------- .nv.constant0._Z14writeThreadIdxPi --------------------------
	.section	.nv.constant0._Z14writeThreadIdxPi,"a",@progbits
	.sectionflags	@""
	.align	4
.nv.constant0._Z14writeThreadIdxPi:
	.zero		904


//--------------------- SYMBOLS --------------------------

	.type		.nv.reservedSmem.offset0,@object
	.size		.nv.reservedSmem.offset0,0x4
